//
// Generated by NVIDIA NVVM Compiler
//
// Compiler Build ID: CL-36424714
// Cuda compilation tools, release 13.0, V13.0.88
// Based on NVVM 20.0.0
//

.version 9.0
.target sm_100
.address_size 64

	// .globl	_Z13upSweepKernelPfii

.visible .entry _Z13upSweepKernelPfii(
	.param .u64 .ptr .align 1 _Z13upSweepKernelPfii_param_0,
	.param .u32 _Z13upSweepKernelPfii_param_1,
	.param .u32 _Z13upSweepKernelPfii_param_2
)
{
	.reg .pred 	%p<5>;
	.reg .b32 	%r<16>;
	.reg .b32 	%f<4>;
	.reg .b64 	%rd<7>;

	ld.param.u64 	%rd1, [_Z13upSweepKernelPfii_param_0];
	ld.param.u32 	%r4, [_Z13upSweepKernelPfii_param_1];
	ld.param.u32 	%r5, [_Z13upSweepKernelPfii_param_2];
	mov.u32 	%r6, %ctaid.x;
	mov.u32 	%r7, %ntid.x;
	mov.u32 	%r8, %tid.x;
	mad.lo.s32 	%r1, %r6, %r7, %r8;
	setp.ge.s32 	%p1, %r1, %r4;
	@%p1 bra 	$L__BB0_3;
	mov.b32 	%r9, 1;
	shl.b32 	%r10, %r9, %r5;
	mov.b32 	%r12, 2;
	shl.b32 	%r13, %r12, %r5;
	add.s32 	%r2, %r13, -1;
	and.b32  	%r14, %r2, %r1;
	setp.ne.s32 	%p2, %r14, 0;
	add.s32 	%r3, %r10, %r1;
	setp.ge.s32 	%p3, %r3, %r4;
	or.pred  	%p4, %p2, %p3;
	@%p4 bra 	$L__BB0_3;
	cvta.to.global.u64 	%rd2, %rd1;
	mul.wide.s32 	%rd3, %r3, 4;
	add.s64 	%rd4, %rd2, %rd3;
	ld.global.f32 	%f1, [%rd4+-4];
	add.s32 	%r15, %r2, %r1;
	mul.wide.s32 	%rd5, %r15, 4;
	add.s64 	%rd6, %rd2, %rd5;
	ld.global.f32 	%f2, [%rd6];
	add.f32 	%f3, %f1, %f2;
	st.global.f32 	[%rd6], %f3;
$L__BB0_3:
	ret;

}
	// .globl	_Z15downSweepKernelPfii
.visible .entry _Z15downSweepKernelPfii(
	.param .u64 .ptr .align 1 _Z15downSweepKernelPfii_param_0,
	.param .u32 _Z15downSweepKernelPfii_param_1,
	.param .u32 _Z15downSweepKernelPfii_param_2
)
{
	.reg .pred 	%p<5>;
	.reg .b32 	%r<16>;
	.reg .b32 	%f<4>;
	.reg .b64 	%rd<7>;

	ld.param.u64 	%rd1, [_Z15downSweepKernelPfii_param_0];
	ld.param.u32 	%r4, [_Z15downSweepKernelPfii_param_1];
	ld.param.u32 	%r5, [_Z15downSweepKernelPfii_param_2];
	mov.u32 	%r6, %ctaid.x;
	mov.u32 	%r7, %ntid.x;
	mov.u32 	%r8, %tid.x;
	mad.lo.s32 	%r1, %r6, %r7, %r8;
	setp.ge.s32 	%p1, %r1, %r4;
	@%p1 bra 	$L__BB1_3;
	mov.b32 	%r9, 1;
	shl.b32 	%r10, %r9, %r5;
	mov.b32 	%r12, 2;
	shl.b32 	%r13, %r12, %r5;
	add.s32 	%r2, %r13, -1;
	and.b32  	%r14, %r2, %r1;
	setp.ne.s32 	%p2, %r14, 0;
	add.s32 	%r3, %r10, %r1;
	setp.ge.s32 	%p3, %r3, %r4;
	or.pred  	%p4, %p2, %p3;
	@%p4 bra 	$L__BB1_3;
	cvta.to.global.u64 	%rd2, %rd1;
	mul.wide.s32 	%rd3, %r3, 4;
	add.s64 	%rd4, %rd2, %rd3;
	ld.global.f32 	%f1, [%rd4+-4];
	add.s32 	%r15, %r2, %r1;
	mul.wide.s32 	%rd5, %r15, 4;
	add.s64 	%rd6, %rd2, %rd5;
	ld.global.f32 	%f2, [%rd6];
	st.global.f32 	[%rd4+-4], %f2;
	add.f32 	%f3, %f1, %f2;
	st.global.f32 	[%rd6], %f3;
$L__BB1_3:
	ret;

}


// ===== COMPILED SASS (sm_100) =====

	.target	sm_100

	.elftype	@"ET_EXEC"


//--------------------- .note.nv.tkinfo           --------------------------
	.section	.note.nv.tkinfo,"",@"SHT_NOTE"
	.sectionflags	@"SHF_NOTE_NV_TKINFO"
	.tkinfo
        /*0018*/ 	.word	0x00000002
        /*0030*/ 	.string	""
        /*0030*/ 	.string	"ptxas"
        /*0030*/ 	.string	"Cuda compilation tools, release 13.0, V13.0.88"
        /*0030*/ 	.string	"Build cuda_13.0.r13.0/compiler.36424714_0"
        /*0030*/ 	.string	"-arch sm_100 -m 64 "



//--------------------- .note.nv.cuinfo           --------------------------
	.section	.note.nv.cuinfo,"",@"SHT_NOTE"
	.sectionflags	@"SHF_NOTE_NV_CUINFO"
        /*0018*/ 	.short	0x0002
        /*001a*/ 	.short	0x0064
        /*001c*/ 	.short	0x0082
	.zero		2


//--------------------- .nv.info                  --------------------------
	.section	.nv.info,"",@"SHT_CUDA_INFO"
	.align	4


	//----- nvinfo : EIATTR_REGCOUNT
	.align		4
        /*0000*/ 	.byte	0x04, 0x2f
        /*0002*/ 	.short	(.L_1 - .L_0)
	.align		4
.L_0:
        /*0004*/ 	.word	index@(_Z13upSweepKernelPfii)
        /*0008*/ 	.word	0x0000000a


	//----- nvinfo : EIATTR_FRAME_SIZE
	.align		4
.L_1:
        /*000c*/ 	.byte	0x04, 0x11
        /*000e*/ 	.short	(.L_3 - .L_2)
	.align		4
.L_2:
        /*0010*/ 	.word	index@(_Z13upSweepKernelPfii)
        /*0014*/ 	.word	0x00000000


	//----- nvinfo : EIATTR_REGCOUNT
	.align		4
.L_3:
        /*0018*/ 	.byte	0x04, 0x2f
        /*001a*/ 	.short	(.L_5 - .L_4)
	.align		4
.L_4:
        /*001c*/ 	.word	index@(_Z15downSweepKernelPfii)
        /*0020*/ 	.word	0x0000000c


	//----- nvinfo : EIATTR_FRAME_SIZE
	.align		4
.L_5:
        /*0024*/ 	.byte	0x04, 0x11
        /*0026*/ 	.short	(.L_7 - .L_6)
	.align		4
.L_6:
        /*0028*/ 	.word	index@(_Z15downSweepKernelPfii)
        /*002c*/ 	.word	0x00000000


	//----- nvinfo : EIATTR_MIN_STACK_SIZE
	.align		4
.L_7:
        /*0030*/ 	.byte	0x04, 0x12
        /*0032*/ 	.short	(.L_9 - .L_8)
	.align		4
.L_8:
        /*0034*/ 	.word	index@(_Z15downSweepKernelPfii)
        /*0038*/ 	.word	0x00000000


	//----- nvinfo : EIATTR_MIN_STACK_SIZE
	.align		4
.L_9:
        /*003c*/ 	.byte	0x04, 0x12
        /*003e*/ 	.short	(.L_11 - .L_10)
	.align		4
.L_10:
        /*0040*/ 	.word	index@(_Z13upSweepKernelPfii)
        /*0044*/ 	.word	0x00000000
.L_11:


//--------------------- .nv.compat                --------------------------
	.section	.nv.compat,"",@"SHT_CUDA_COMPAT_INFO"
	.align	4
        /*0000*/ 	.byte	0x02, 0x09, 0x00, 0x00, 0x02, 0x02, 0x01, 0x00, 0x02, 0x05, 0x05, 0x00, 0x03, 0x07, 0x01, 0x01
        /*0010*/ 	.byte	0x02, 0x03, 0x00, 0x00, 0x02, 0x06, 0x01, 0x00, 0x04, 0x0b, 0x08, 0x00, 0x09, 0x00, 0x00, 0x00
        /*0020*/ 	.byte	0x00, 0x00, 0x00, 0x00


//--------------------- .nv.info._Z15downSweepKernelPfii --------------------------
	.section	.nv.info._Z15downSweepKernelPfii,"",@"SHT_CUDA_INFO"
	.sectionflags	@""
	.align	4


	//----- nvinfo : EIATTR_CUDA_API_VERSION
	.align		4
        /*0000*/ 	.byte	0x04, 0x37
        /*0002*/ 	.short	(.L_13 - .L_12)
.L_12:
        /*0004*/ 	.word	0x00000082


	//----- nvinfo : EIATTR_KPARAM_INFO
	.align		4
.L_13:
        /*0008*/ 	.byte	0x04, 0x17
        /*000a*/ 	.short	(.L_15 - .L_14)
.L_14:
        /*000c*/ 	.word	0x00000000
        /*0010*/ 	.short	0x0002
        /*0012*/ 	.short	0x000c
        /*0014*/ 	.byte	0x00, 0xf0, 0x11, 0x00


	//----- nvinfo : EIATTR_KPARAM_INFO
	.align		4
.L_15:
        /*0018*/ 	.byte	0x04, 0x17
        /*001a*/ 	.short	(.L_17 - .L_16)
.L_16:
        /*001c*/ 	.word	0x00000000
        /*0020*/ 	.short	0x0001
        /*0022*/ 	.short	0x0008
        /*0024*/ 	.byte	0x00, 0xf0, 0x11, 0x00


	//----- nvinfo : EIATTR_KPARAM_INFO
	.align		4
.L_17:
        /*0028*/ 	.byte	0x04, 0x17
        /*002a*/ 	.short	(.L_19 - .L_18)
.L_18:
        /*002c*/ 	.word	0x00000000
        /*0030*/ 	.short	0x0000
        /*0032*/ 	.short	0x0000
        /*0034*/ 	.byte	0x00, 0xf5, 0x21, 0x00


	//----- nvinfo : EIATTR_SPARSE_MMA_MASK
	.align		4
.L_19:
        /*0038*/ 	.byte	0x03, 0x50
        /*003a*/ 	.short	0x0000


	//----- nvinfo : EIATTR_MAXREG_COUNT
	.align		4
        /*003c*/ 	.byte	0x03, 0x1b
        /*003e*/ 	.short	0x00ff


	//----- nvinfo : EIATTR_MERCURY_ISA_VERSION
	.align		4
        /*0040*/ 	.byte	0x03, 0x5f
        /*0042*/ 	.short	0x0101


	//----- nvinfo : EIATTR_VRC_CTA_INIT_COUNT
	.align		4
        /*0044*/ 	.byte	0x02, 0x4a
	.zero		1
	.zero		1


	//----- nvinfo : EIATTR_EXIT_INSTR_OFFSETS
	.align		4
        /*0048*/ 	.byte	0x04, 0x1c
        /*004a*/ 	.short	(.L_21 - .L_20)


	//   ....[0]....
.L_20:
        /*004c*/ 	.word	0x00000070


	//   ....[1]....
        /*0050*/ 	.word	0x00000110


	//   ....[2]....
        /*0054*/ 	.word	0x000001c0


	//----- nvinfo : EIATTR_CBANK_PARAM_SIZE
	.align		4
.L_21:
        /*0058*/ 	.byte	0x03, 0x19
        /*005a*/ 	.short	0x0010


	//----- nvinfo : EIATTR_PARAM_CBANK
	.align		4
        /*005c*/ 	.byte	0x04, 0x0a
        /*005e*/ 	.short	(.L_23 - .L_22)
	.align		4
.L_22:
        /*0060*/ 	.word	index@(.nv.constant0._Z15downSweepKernelPfii)
        /*0064*/ 	.short	0x0380
        /*0066*/ 	.short	0x0010


	//----- nvinfo : EIATTR_SW_WAR
	.align		4
.L_23:
        /*0068*/ 	.byte	0x04, 0x36
        /*006a*/ 	.short	(.L_25 - .L_24)
.L_24:
        /*006c*/ 	.word	0x00000008
.L_25:


//--------------------- .nv.info._Z13upSweepKernelPfii --------------------------
	.section	.nv.info._Z13upSweepKernelPfii,"",@"SHT_CUDA_INFO"
	.sectionflags	@""
	.align	4


	//----- nvinfo : EIATTR_CUDA_API_VERSION
	.align		4
        /*0000*/ 	.byte	0x04, 0x37
        /*0002*/ 	.short	(.L_27 - .L_26)
.L_26:
        /*0004*/ 	.word	0x00000082


	//----- nvinfo : EIATTR_KPARAM_INFO
	.align		4
.L_27:
        /*0008*/ 	.byte	0x04, 0x17
        /*000a*/ 	.short	(.L_29 - .L_28)
.L_28:
        /*000c*/ 	.word	0x00000000
        /*0010*/ 	.short	0x0002
        /*0012*/ 	.short	0x000c
        /*0014*/ 	.byte	0x00, 0xf0, 0x11, 0x00


	//----- nvinfo : EIATTR_KPARAM_INFO
	.align		4
.L_29:
        /*0018*/ 	.byte	0x04, 0x17
        /*001a*/ 	.short	(.L_31 - .L_30)
.L_30:
        /*001c*/ 	.word	0x00000000
        /*0020*/ 	.short	0x0001
        /*0022*/ 	.short	0x0008
        /*0024*/ 	.byte	0x00, 0xf0, 0x11, 0x00


	//----- nvinfo : EIATTR_KPARAM_INFO
	.align		4
.L_31:
        /*0028*/ 	.byte	0x04, 0x17
        /*002a*/ 	.short	(.L_33 - .L_32)
.L_32:
        /*002c*/ 	.word	0x00000000
        /*0030*/ 	.short	0x0000
        /*0032*/ 	.short	0x0000
        /*0034*/ 	.byte	0x00, 0xf5, 0x21, 0x00


	//----- nvinfo : EIATTR_SPARSE_MMA_MASK
	.align		4
.L_33:
        /*0038*/ 	.byte	0x03, 0x50
        /*003a*/ 	.short	0x0000


	//----- nvinfo : EIATTR_MAXREG_COUNT
	.align		4
        /*003c*/ 	.byte	0x03, 0x1b
        /*003e*/ 	.short	0x00ff


	//----- nvinfo : EIATTR_MERCURY_ISA_VERSION
	.align		4
        /*0040*/ 	.byte	0x03, 0x5f
        /*0042*/ 	.short	0x0101


	//----- nvinfo : EIATTR_VRC_CTA_INIT_COUNT
	.align		4
        /*0044*/ 	.byte	0x02, 0x4a
	.zero		1
	.zero		1


	//----- nvinfo : EIATTR_EXIT_INSTR_OFFSETS
	.align		4
        /*0048*/ 	.byte	0x04, 0x1c
        /*004a*/ 	.short	(.L_35 - .L_34)


	//   ....[0]....
.L_34:
        /*004c*/ 	.word	0x00000070


	//   ....[1]....
        /*0050*/ 	.word	0x00000110


	//   ....[2]....
        /*0054*/ 	.word	0x000001b0


	//----- nvinfo : EIATTR_CBANK_PARAM_SIZE
	.align		4
.L_35:
        /*0058*/ 	.byte	0x03, 0x19
        /*005a*/ 	.short	0x0010


	//----- nvinfo : EIATTR_PARAM_CBANK
	.align		4
        /*005c*/ 	.byte	0x04, 0x0a
        /*005e*/ 	.short	(.L_37 - .L_36)
	.align		4
.L_36:
        /*0060*/ 	.word	index@(.nv.constant0._Z13upSweepKernelPfii)
        /*0064*/ 	.short	0x0380
        /*0066*/ 	.short	0x0010


	//----- nvinfo : EIATTR_SW_WAR
	.align		4
.L_37:
        /*0068*/ 	.byte	0x04, 0x36
        /*006a*/ 	.short	(.L_39 - .L_38)
.L_38:
        /*006c*/ 	.word	0x00000008
.L_39:


//--------------------- .nv.callgraph             --------------------------
	.section	.nv.callgraph,"",@"SHT_CUDA_CALLGRAPH"
	.align	4
	.sectionentsize	8
	.align		4
        /*0000*/ 	.word	0x00000000
	.align		4
        /*0004*/ 	.word	0xffffffff
	.align		4
        /*0008*/ 	.word	0x00000000
	.align		4
        /*000c*/ 	.word	0xfffffffe
	.align		4
        /*0010*/ 	.word	0x00000000
	.align		4
        /*0014*/ 	.word	0xfffffffd
	.align		4
        /*0018*/ 	.word	0x00000000
	.align		4
        /*001c*/ 	.word	0xfffffffc


//--------------------- .text._Z15downSweepKernelPfii --------------------------
	.section	.text._Z15downSweepKernelPfii,"ax",@progbits
	.align	128
        .global         _Z15downSweepKernelPfii
        .type           _Z15downSweepKernelPfii,@function
        .size           _Z15downSweepKernelPfii,(.L_x_2 - _Z15downSweepKernelPfii)
        .other          _Z15downSweepKernelPfii,@"STO_CUDA_ENTRY STV_DEFAULT"
_Z15downSweepKernelPfii:
.text._Z15downSweepKernelPfii:
[----:B------:R-:W-:Y:S01]  /*0000*/  LDC R1, c[0x0][0x37c] ;  /* 0x0000df00ff017b82 */ /* 0x000fe20000000800 */
[----:B------:R-:W0:Y:S07]  /*0010*/  S2R R3, SR_TID.X ;  /* 0x0000000000037919 */ /* 0x000e2e0000002100 */
[----:B------:R-:W0:Y:S01]  /*0020*/  S2UR UR4, SR_CTAID.X ;  /* 0x00000000000479c3 */ /* 0x000e220000002500 */
[----:B------:R-:W1:Y:S07]  /*0030*/  LDCU UR7, c[0x0][0x388] ;  /* 0x00007100ff0777ac */ /* 0x000e6e0008000800 */
[----:B------:R-:W0:Y:S02]  /*0040*/  LDC R0, c[0x0][0x360] ;  /* 0x0000d800ff007b82 */ /* 0x000e240000000800 */
[----:B0-----:R-:W-:-:S05]  /*0050*/  IMAD R0, R0, UR4, R3 ;  /* 0x0000000400007c24 */ /* 0x001fca000f8e0203 */
[----:B-1----:R-:W-:-:S13]  /*0060*/  ISETP.GE.AND P0, PT, R0, UR7, PT ;  /* 0x0000000700007c0c */ /* 0x002fda000bf06270 */
[----:B------:R-:W-:Y:S05]  /*0070*/  @P0 EXIT ;  /* 0x000000000000094d */ /* 0x000fea0003800000 */
[----:B------:R-:W0:Y:S01]  /*0080*/  LDCU UR4, c[0x0][0x38c] ;  /* 0x00007180ff0477ac */ /* 0x000e220008000800 */
[----:B------:R-:W-:Y:S01]  /*0090*/  UMOV UR5, 0x2 ;  /* 0x0000000200057882 */ /* 0x000fe20000000000 */
[----:B------:R-:W-:Y:S01]  /*00a0*/  UMOV UR6, 0x1 ;  /* 0x0000000100067882 */ /* 0x000fe20000000000 */
[----:B0-----:R-:W-:Y:S02]  /*00b0*/  USHF.L.U32 UR5, UR5, UR4, URZ ;  /* 0x0000000405057299 */ /* 0x001fe400080006ff */
[----:B------:R-:W-:Y:S02]  /*00c0*/  USHF.L.U32 UR4, UR6, UR4, URZ ;  /* 0x0000000406047299 */ /* 0x000fe400080006ff */
[----:B------:R-:W-:-:S04]  /*00d0*/  UIADD3 UR5, UPT, UPT, UR5, -0x1, URZ ;  /* 0xffffffff05057890 */ /* 0x000fc8000fffe0ff */
[C---:B------:R-:W-:Y:S02]  /*00e0*/  IADD3 R3, PT, PT, R0.reuse, UR4, RZ ;  /* 0x0000000400037c10 */ /* 0x040fe4000fffe0ff */
[----:B------:R-:W-:-:S04]  /*00f0*/  LOP3.LUT P0, RZ, R0, UR5, RZ, 0xc0, !PT ;  /* 0x0000000500ff7c12 */ /* 0x000fc8000f80c0ff */
[----:B------:R-:W-:-:S13]  /*0100*/  ISETP.GE.OR P0, PT, R3, UR7, P0 ;  /* 0x0000000703007c0c */ /* 0x000fda0008706670 */
[----:B------:R-:W-:Y:S05]  /*0110*/  @P0 EXIT ;  /* 0x000000000000094d */ /* 0x000fea0003800000 */
[----:B------:R-:W0:Y:S01]  /*0120*/  LDC.64 R4, c[0x0][0x380] ;  /* 0x0000e000ff047b82 */ /* 0x000e220000000a00 */
[----:B------:R-:W1:Y:S01]  /*0130*/  LDCU.64 UR6, c[0x0][0x358] ;  /* 0x00006b00ff0677ac */ /* 0x000e620008000a00 */
[----:B------:R-:W-:Y:S01]  /*0140*/  IADD3 R7, PT, PT, R0, UR5, RZ ;  /* 0x0000000500077c10 */ /* 0x000fe2000fffe0ff */
[----:B0-----:R-:W-:-:S04]  /*0150*/  IMAD.WIDE R2, R3, 0x4, R4 ;  /* 0x0000000403027825 */ /* 0x001fc800078e0204 */
[----:B------:R-:W-:Y:S01]  /*0160*/  IMAD.WIDE R4, R7, 0x4, R4 ;  /* 0x0000000407047825 */ /* 0x000fe200078e0204 */
[----:B-1----:R-:W2:Y:S04]  /*0170*/  LDG.E R0, desc[UR6][R2.64+-0x4] ;  /* 0xfffffc0602007981 */ /* 0x002ea8000c1e1900 */
[----:B------:R-:W2:Y:S02]  /*0180*/  LDG.E R7, desc[UR6][R4.64] ;  /* 0x0000000604077981 */ /* 0x000ea4000c1e1900 */
[----:B--2---:R-:W-:Y:S02]  /*0190*/  FADD R9, R0, R7 ;  /* 0x0000000700097221 */ /* 0x004fe40000000000 */
[----:B------:R-:W-:Y:S04]  /*01a0*/  STG.E desc[UR6][R2.64+-0x4], R7 ;  /* 0xfffffc0702007986 */ /* 0x000fe8000c101906 */
[----:B------:R-:W-:Y:S01]  /*01b0*/  STG.E desc[UR6][R4.64], R9 ;  /* 0x0000000904007986 */ /* 0x000fe2000c101906 */
[----:B------:R-:W-:Y:S05]  /*01c0*/  EXIT ;  /* 0x000000000000794d */ /* 0x000fea0003800000 */
.L_x_0:
[----:B------:R-:W-:-:S00]  /*01d0*/  BRA `(.L_x_0) ;  /* 0xfffffffc00fc7947 */ /* 0x000fc0000383ffff */
[----:B------:R-:W-:-:S00]  /*01e0*/  NOP ;  /* 0x0000000000007918 */ /* 0x000fc00000000000 */
        /* <DEDUP_REMOVED lines=9> */
.L_x_2:


//--------------------- .text._Z13upSweepKernelPfii --------------------------
	.section	.text._Z13upSweepKernelPfii,"ax",@progbits
	.align	128
        .global         _Z13upSweepKernelPfii
        .type           _Z13upSweepKernelPfii,@function
        .size           _Z13upSweepKernelPfii,(.L_x_3 - _Z13upSweepKernelPfii)
        .other          _Z13upSweepKernelPfii,@"STO_CUDA_ENTRY STV_DEFAULT"
_Z13upSweepKernelPfii:
.text._Z13upSweepKernelPfii:
        /* <DEDUP_REMOVED lines=22> */
[----:B------:R-:W-:Y:S02]  /*0160*/  IMAD.WIDE R4, R7, 0x4, R4 ;  /* 0x0000000407047825 */ /* 0x000fe400078e0204 */
[----:B-1----:R-:W2:Y:S04]  /*0170*/  LDG.E R2, desc[UR6][R2.64+-0x4] ;  /* 0xfffffc0602027981 */ /* 0x002ea8000c1e1900 */
[----:B------:R-:W2:Y:S02]  /*0180*/  LDG.E R7, desc[UR6][R4.64] ;  /* 0x0000000604077981 */ /* 0x000ea4000c1e1900 */
[----:B--2---:R-:W-:-:S05]  /*0190*/  FADD R7, R2, R7 ;  /* 0x0000000702077221 */ /* 0x004fca0000000000 */
[----:B------:R-:W-:Y:S01]  /*01a0*/  STG.E desc[UR6][R4.64], R7 ;  /* 0x0000000704007986 */ /* 0x000fe2000c101906 */
[----:B------:R-:W-:Y:S05]  /*01b0*/  EXIT ;  /* 0x000000000000794d */ /* 0x000fea0003800000 */
.L_x_1:
        /* <DEDUP_REMOVED lines=12> */
.L_x_3:


//--------------------- .nv.shared.reserved.0     --------------------------
	.section	.nv.shared.reserved.0,"aw",@nobits
	.weak		__nv_reservedSMEM_offset_0_alias
	.size		__nv_reservedSMEM_offset_0_alias, 0, 64
	.other		__nv_reservedSMEM_offset_0_alias,@"STO_CUDA_RESERVED_SHARED STV_DEFAULT"
__nv_reservedSMEM_offset_0_alias:
	.zero		0
	.zero		64


//--------------------- .nv.constant0._Z15downSweepKernelPfii --------------------------
	.section	.nv.constant0._Z15downSweepKernelPfii,"a",@progbits
	.sectionflags	@""
	.align	4
.nv.constant0._Z15downSweepKernelPfii:
	.zero		912


//--------------------- .nv.constant0._Z13upSweepKernelPfii --------------------------
	.section	.nv.constant0._Z13upSweepKernelPfii,"a",@progbits
	.sectionflags	@""
	.align	4
.nv.constant0._Z13upSweepKernelPfii:
	.zero		912


//--------------------- SYMBOLS --------------------------

	.type		.nv.reservedSmem.offset0,@object
	.size		.nv.reservedSmem.offset0,0x4
